//
// Generated by NVIDIA NVVM Compiler
//
// Compiler Build ID: CL-36424714
// Cuda compilation tools, release 13.0, V13.0.88
// Based on NVVM 20.0.0
//

.version 9.0
.target sm_100
.address_size 64

	// .globl	_Z9odd_phasePii

.visible .entry _Z9odd_phasePii(
	.param .u64 .ptr .align 1 _Z9odd_phasePii_param_0,
	.param .u32 _Z9odd_phasePii_param_1
)
{
	.reg .pred 	%p<5>;
	.reg .b32 	%r<12>;
	.reg .b64 	%rd<5>;

	ld.param.u64 	%rd2, [_Z9odd_phasePii_param_0];
	ld.param.u32 	%r4, [_Z9odd_phasePii_param_1];
	mov.u32 	%r6, %tid.x;
	mov.u32 	%r7, %ctaid.x;
	mov.u32 	%r8, %ntid.x;
	mad.lo.s32 	%r9, %r7, %r8, %r6;
	and.b32  	%r10, %r9, -2147483647;
	setp.ne.s32 	%p1, %r10, 1;
	add.s32 	%r11, %r4, -1;
	setp.ge.s32 	%p2, %r9, %r11;
	or.pred  	%p3, %p1, %p2;
	@%p3 bra 	$L__BB0_3;
	cvta.to.global.u64 	%rd3, %rd2;
	mul.wide.u32 	%rd4, %r9, 4;
	add.s64 	%rd1, %rd3, %rd4;
	ld.global.u32 	%r2, [%rd1];
	ld.global.u32 	%r3, [%rd1+4];
	setp.le.s32 	%p4, %r2, %r3;
	@%p4 bra 	$L__BB0_3;
	st.global.u32 	[%rd1], %r3;
	st.global.u32 	[%rd1+4], %r2;
$L__BB0_3:
	ret;

}
	// .globl	_Z10even_phasePii
.visible .entry _Z10even_phasePii(
	.param .u64 .ptr .align 1 _Z10even_phasePii_param_0,
	.param .u32 _Z10even_phasePii_param_1
)
{
	.reg .pred 	%p<5>;
	.reg .b32 	%r<12>;
	.reg .b64 	%rd<5>;

	ld.param.u64 	%rd2, [_Z10even_phasePii_param_0];
	ld.param.u32 	%r4, [_Z10even_phasePii_param_1];
	mov.u32 	%r6, %tid.x;
	mov.u32 	%r7, %ctaid.x;
	mov.u32 	%r8, %ntid.x;
	mad.lo.s32 	%r9, %r7, %r8, %r6;
	and.b32  	%r10, %r9, 1;
	setp.eq.b32 	%p1, %r10, 1;
	add.s32 	%r11, %r4, -1;
	setp.ge.s32 	%p2, %r9, %r11;
	or.pred  	%p3, %p1, %p2;
	@%p3 bra 	$L__BB1_3;
	cvta.to.global.u64 	%rd3, %rd2;
	mul.wide.s32 	%rd4, %r9, 4;
	add.s64 	%rd1, %rd3, %rd4;
	ld.global.u32 	%r2, [%rd1];
	ld.global.u32 	%r3, [%rd1+4];
	setp.le.s32 	%p4, %r2, %r3;
	@%p4 bra 	$L__BB1_3;
	st.global.u32 	[%rd1], %r3;
	st.global.u32 	[%rd1+4], %r2;
$L__BB1_3:
	ret;

}


// ===== COMPILED SASS (sm_100) =====

	.target	sm_100

	.elftype	@"ET_EXEC"


//--------------------- .note.nv.tkinfo           --------------------------
	.section	.note.nv.tkinfo,"",@"SHT_NOTE"
	.sectionflags	@"SHF_NOTE_NV_TKINFO"
	.tkinfo
        /*0018*/ 	.word	0x00000002
        /*0030*/ 	.string	""
        /*0030*/ 	.string	"ptxas"
        /*0030*/ 	.string	"Cuda compilation tools, release 13.0, V13.0.88"
        /*0030*/ 	.string	"Build cuda_13.0.r13.0/compiler.36424714_0"
        /*0030*/ 	.string	"-arch sm_100 -m 64 "



//--------------------- .note.nv.cuinfo           --------------------------
	.section	.note.nv.cuinfo,"",@"SHT_NOTE"
	.sectionflags	@"SHF_NOTE_NV_CUINFO"
        /*0018*/ 	.short	0x0002
        /*001a*/ 	.short	0x0064
        /*001c*/ 	.short	0x0082
	.zero		2


//--------------------- .nv.info                  --------------------------
	.section	.nv.info,"",@"SHT_CUDA_INFO"
	.align	4


	//----- nvinfo : EIATTR_REGCOUNT
	.align		4
        /*0000*/ 	.byte	0x04, 0x2f
        /*0002*/ 	.short	(.L_1 - .L_0)
	.align		4
.L_0:
        /*0004*/ 	.word	index@(_Z9odd_phasePii)
        /*0008*/ 	.word	0x00000008


	//----- nvinfo : EIATTR_FRAME_SIZE
	.align		4
.L_1:
        /*000c*/ 	.byte	0x04, 0x11
        /*000e*/ 	.short	(.L_3 - .L_2)
	.align		4
.L_2:
        /*0010*/ 	.word	index@(_Z9odd_phasePii)
        /*0014*/ 	.word	0x00000000


	//----- nvinfo : EIATTR_REGCOUNT
	.align		4
.L_3:
        /*0018*/ 	.byte	0x04, 0x2f
        /*001a*/ 	.short	(.L_5 - .L_4)
	.align		4
.L_4:
        /*001c*/ 	.word	index@(_Z10even_phasePii)
        /*0020*/ 	.word	0x00000008


	//----- nvinfo : EIATTR_FRAME_SIZE
	.align		4
.L_5:
        /*0024*/ 	.byte	0x04, 0x11
        /*0026*/ 	.short	(.L_7 - .L_6)
	.align		4
.L_6:
        /*0028*/ 	.word	index@(_Z10even_phasePii)
        /*002c*/ 	.word	0x00000000


	//----- nvinfo : EIATTR_MIN_STACK_SIZE
	.align		4
.L_7:
        /*0030*/ 	.byte	0x04, 0x12
        /*0032*/ 	.short	(.L_9 - .L_8)
	.align		4
.L_8:
        /*0034*/ 	.word	index@(_Z10even_phasePii)
        /*0038*/ 	.word	0x00000000


	//----- nvinfo : EIATTR_MIN_STACK_SIZE
	.align		4
.L_9:
        /*003c*/ 	.byte	0x04, 0x12
        /*003e*/ 	.short	(.L_11 - .L_10)
	.align		4
.L_10:
        /*0040*/ 	.word	index@(_Z9odd_phasePii)
        /*0044*/ 	.word	0x00000000
.L_11:


//--------------------- .nv.compat                --------------------------
	.section	.nv.compat,"",@"SHT_CUDA_COMPAT_INFO"
	.align	4
        /*0000*/ 	.byte	0x02, 0x09, 0x00, 0x00, 0x02, 0x02, 0x01, 0x00, 0x02, 0x05, 0x05, 0x00, 0x03, 0x07, 0x01, 0x01
        /*0010*/ 	.byte	0x02, 0x03, 0x00, 0x00, 0x02, 0x06, 0x01, 0x00, 0x04, 0x0b, 0x08, 0x00, 0x09, 0x00, 0x00, 0x00
        /*0020*/ 	.byte	0x00, 0x00, 0x00, 0x00


//--------------------- .nv.info._Z10even_phasePii --------------------------
	.section	.nv.info._Z10even_phasePii,"",@"SHT_CUDA_INFO"
	.sectionflags	@""
	.align	4


	//----- nvinfo : EIATTR_CUDA_API_VERSION
	.align		4
        /*0000*/ 	.byte	0x04, 0x37
        /*0002*/ 	.short	(.L_13 - .L_12)
.L_12:
        /*0004*/ 	.word	0x00000082


	//----- nvinfo : EIATTR_KPARAM_INFO
	.align		4
.L_13:
        /*0008*/ 	.byte	0x04, 0x17
        /*000a*/ 	.short	(.L_15 - .L_14)
.L_14:
        /*000c*/ 	.word	0x00000000
        /*0010*/ 	.short	0x0001
        /*0012*/ 	.short	0x0008
        /*0014*/ 	.byte	0x00, 0xf0, 0x11, 0x00


	//----- nvinfo : EIATTR_KPARAM_INFO
	.align		4
.L_15:
        /*0018*/ 	.byte	0x04, 0x17
        /*001a*/ 	.short	(.L_17 - .L_16)
.L_16:
        /*001c*/ 	.word	0x00000000
        /*0020*/ 	.short	0x0000
        /*0022*/ 	.short	0x0000
        /*0024*/ 	.byte	0x00, 0xf5, 0x21, 0x00


	//----- nvinfo : EIATTR_SPARSE_MMA_MASK
	.align		4
.L_17:
        /*0028*/ 	.byte	0x03, 0x50
        /*002a*/ 	.short	0x0000


	//----- nvinfo : EIATTR_MAXREG_COUNT
	.align		4
        /*002c*/ 	.byte	0x03, 0x1b
        /*002e*/ 	.short	0x00ff


	//----- nvinfo : EIATTR_MERCURY_ISA_VERSION
	.align		4
        /*0030*/ 	.byte	0x03, 0x5f
        /*0032*/ 	.short	0x0101


	//----- nvinfo : EIATTR_VRC_CTA_INIT_COUNT
	.align		4
        /*0034*/ 	.byte	0x02, 0x4a
	.zero		1
	.zero		1


	//----- nvinfo : EIATTR_EXIT_INSTR_OFFSETS
	.align		4
        /*0038*/ 	.byte	0x04, 0x1c
        /*003a*/ 	.short	(.L_19 - .L_18)


	//   ....[0]....
.L_18:
        /*003c*/ 	.word	0x000000a0


	//   ....[1]....
        /*0040*/ 	.word	0x00000110


	//   ....[2]....
        /*0044*/ 	.word	0x00000140


	//----- nvinfo : EIATTR_CBANK_PARAM_SIZE
	.align		4
.L_19:
        /*0048*/ 	.byte	0x03, 0x19
        /*004a*/ 	.short	0x000c


	//----- nvinfo : EIATTR_PARAM_CBANK
	.align		4
        /*004c*/ 	.byte	0x04, 0x0a
        /*004e*/ 	.short	(.L_21 - .L_20)
	.align		4
.L_20:
        /*0050*/ 	.word	index@(.nv.constant0._Z10even_phasePii)
        /*0054*/ 	.short	0x0380
        /*0056*/ 	.short	0x000c


	//----- nvinfo : EIATTR_SW_WAR
	.align		4
.L_21:
        /*0058*/ 	.byte	0x04, 0x36
        /*005a*/ 	.short	(.L_23 - .L_22)
.L_22:
        /*005c*/ 	.word	0x00000008
.L_23:


//--------------------- .nv.info._Z9odd_phasePii  --------------------------
	.section	.nv.info._Z9odd_phasePii,"",@"SHT_CUDA_INFO"
	.sectionflags	@""
	.align	4


	//----- nvinfo : EIATTR_CUDA_API_VERSION
	.align		4
        /*0000*/ 	.byte	0x04, 0x37
        /*0002*/ 	.short	(.L_25 - .L_24)
.L_24:
        /*0004*/ 	.word	0x00000082


	//----- nvinfo : EIATTR_KPARAM_INFO
	.align		4
.L_25:
        /*0008*/ 	.byte	0x04, 0x17
        /*000a*/ 	.short	(.L_27 - .L_26)
.L_26:
        /*000c*/ 	.word	0x00000000
        /*0010*/ 	.short	0x0001
        /*0012*/ 	.short	0x0008
        /*0014*/ 	.byte	0x00, 0xf0, 0x11, 0x00


	//----- nvinfo : EIATTR_KPARAM_INFO
	.align		4
.L_27:
        /*0018*/ 	.byte	0x04, 0x17
        /*001a*/ 	.short	(.L_29 - .L_28)
.L_28:
        /*001c*/ 	.word	0x00000000
        /*0020*/ 	.short	0x0000
        /*0022*/ 	.short	0x0000
        /*0024*/ 	.byte	0x00, 0xf5, 0x21, 0x00


	//----- nvinfo : EIATTR_SPARSE_MMA_MASK
	.align		4
.L_29:
        /*0028*/ 	.byte	0x03, 0x50
        /*002a*/ 	.short	0x0000


	//----- nvinfo : EIATTR_MAXREG_COUNT
	.align		4
        /*002c*/ 	.byte	0x03, 0x1b
        /*002e*/ 	.short	0x00ff


	//----- nvinfo : EIATTR_MERCURY_ISA_VERSION
	.align		4
        /*0030*/ 	.byte	0x03, 0x5f
        /*0032*/ 	.short	0x0101


	//----- nvinfo : EIATTR_VRC_CTA_INIT_COUNT
	.align		4
        /*0034*/ 	.byte	0x02, 0x4a
	.zero		1
	.zero		1


	//----- nvinfo : EIATTR_EXIT_INSTR_OFFSETS
	.align		4
        /*0038*/ 	.byte	0x04, 0x1c
        /*003a*/ 	.short	(.L_31 - .L_30)


	//   ....[0]....
.L_30:
        /*003c*/ 	.word	0x000000a0


	//   ....[1]....
        /*0040*/ 	.word	0x00000110


	//   ....[2]....
        /*0044*/ 	.word	0x00000140


	//----- nvinfo : EIATTR_CBANK_PARAM_SIZE
	.align		4
.L_31:
        /*0048*/ 	.byte	0x03, 0x19
        /*004a*/ 	.short	0x000c


	//----- nvinfo : EIATTR_PARAM_CBANK
	.align		4
        /*004c*/ 	.byte	0x04, 0x0a
        /*004e*/ 	.short	(.L_33 - .L_32)
	.align		4
.L_32:
        /*0050*/ 	.word	index@(.nv.constant0._Z9odd_phasePii)
        /*0054*/ 	.short	0x0380
        /*0056*/ 	.short	0x000c


	//----- nvinfo : EIATTR_SW_WAR
	.align		4
.L_33:
        /*0058*/ 	.byte	0x04, 0x36
        /*005a*/ 	.short	(.L_35 - .L_34)
.L_34:
        /*005c*/ 	.word	0x00000008
.L_35:


//--------------------- .nv.callgraph             --------------------------
	.section	.nv.callgraph,"",@"SHT_CUDA_CALLGRAPH"
	.align	4
	.sectionentsize	8
	.align		4
        /*0000*/ 	.word	0x00000000
	.align		4
        /*0004*/ 	.word	0xffffffff
	.align		4
        /*0008*/ 	.word	0x00000000
	.align		4
        /*000c*/ 	.word	0xfffffffe
	.align		4
        /*0010*/ 	.word	0x00000000
	.align		4
        /*0014*/ 	.word	0xfffffffd
	.align		4
        /*0018*/ 	.word	0x00000000
	.align		4
        /*001c*/ 	.word	0xfffffffc


//--------------------- .text._Z10even_phasePii   --------------------------
	.section	.text._Z10even_phasePii,"ax",@progbits
	.align	128
        .global         _Z10even_phasePii
        .type           _Z10even_phasePii,@function
        .size           _Z10even_phasePii,(.L_x_2 - _Z10even_phasePii)
        .other          _Z10even_phasePii,@"STO_CUDA_ENTRY STV_DEFAULT"
_Z10even_phasePii:
.text._Z10even_phasePii:
[----:B------:R-:W-:Y:S01]  /*0000*/  LDC R1, c[0x0][0x37c] ;  /* 0x0000df00ff017b82 */ /* 0x000fe20000000800 */
[----:B------:R-:W0:Y:S07]  /*0010*/  S2R R5, SR_TID.X ;  /* 0x0000000000057919 */ /* 0x000e2e0000002100 */
[----:B------:R-:W0:Y:S01]  /*0020*/  S2UR UR5, SR_CTAID.X ;  /* 0x00000000000579c3 */ /* 0x000e220000002500 */
[----:B------:R-:W1:Y:S07]  /*0030*/  LDCU UR4, c[0x0][0x388] ;  /* 0x00007100ff0477ac */ /* 0x000e6e0008000800 */
[----:B------:R-:W0:Y:S01]  /*0040*/  LDC R0, c[0x0][0x360] ;  /* 0x0000d800ff007b82 */ /* 0x000e220000000800 */
[----:B-1----:R-:W-:Y:S01]  /*0050*/  UIADD3 UR4, UPT, UPT, UR4, -0x1, URZ ;  /* 0xffffffff04047890 */ /* 0x002fe2000fffe0ff */
[----:B0-----:R-:W-:-:S05]  /*0060*/  IMAD R5, R0, UR5, R5 ;  /* 0x0000000500057c24 */ /* 0x001fca000f8e0205 */
[C---:B------:R-:W-:Y:S02]  /*0070*/  ISETP.GE.AND P0, PT, R5.reuse, UR4, PT ;  /* 0x0000000405007c0c */ /* 0x040fe4000bf06270 */
[----:B------:R-:W-:-:S04]  /*0080*/  LOP3.LUT R0, R5, 0x1, RZ, 0xc0, !PT ;  /* 0x0000000105007812 */ /* 0x000fc800078ec0ff */
[----:B------:R-:W-:-:S13]  /*0090*/  ISETP.EQ.U32.OR P0, PT, R0, 0x1, P0 ;  /* 0x000000010000780c */ /* 0x000fda0000702470 */
[----:B------:R-:W-:Y:S05]  /*00a0*/  @P0 EXIT ;  /* 0x000000000000094d */ /* 0x000fea0003800000 */
[----:B------:R-:W0:Y:S01]  /*00b0*/  LDC.64 R2, c[0x0][0x380] ;  /* 0x0000e000ff027b82 */ /* 0x000e220000000a00 */
[----:B------:R-:W1:Y:S01]  /*00c0*/  LDCU.64 UR4, c[0x0][0x358] ;  /* 0x00006b00ff0477ac */ /* 0x000e620008000a00 */
[----:B0-----:R-:W-:-:S05]  /*00d0*/  IMAD.WIDE R2, R5, 0x4, R2 ;  /* 0x0000000405027825 */ /* 0x001fca00078e0202 */
[----:B-1----:R-:W2:Y:S04]  /*00e0*/  LDG.E R5, desc[UR4][R2.64] ;  /* 0x0000000402057981 */ /* 0x002ea8000c1e1900 */
[----:B------:R-:W2:Y:S02]  /*00f0*/  LDG.E R0, desc[UR4][R2.64+0x4] ;  /* 0x0000040402007981 */ /* 0x000ea4000c1e1900 */
[----:B--2---:R-:W-:-:S13]  /*0100*/  ISETP.GT.AND P0, PT, R5, R0, PT ;  /* 0x000000000500720c */ /* 0x004fda0003f04270 */
[----:B------:R-:W-:Y:S05]  /*0110*/  @!P0 EXIT ;  /* 0x000000000000894d */ /* 0x000fea0003800000 */
[----:B------:R-:W-:Y:S04]  /*0120*/  STG.E desc[UR4][R2.64], R0 ;  /* 0x0000000002007986 */ /* 0x000fe8000c101904 */
[----:B------:R-:W-:Y:S01]  /*0130*/  STG.E desc[UR4][R2.64+0x4], R5 ;  /* 0x0000040502007986 */ /* 0x000fe2000c101904 */
[----:B------:R-:W-:Y:S05]  /*0140*/  EXIT ;  /* 0x000000000000794d */ /* 0x000fea0003800000 */
.L_x_0:
[----:B------:R-:W-:-:S00]  /*0150*/  BRA `(.L_x_0) ;  /* 0xfffffffc00fc7947 */ /* 0x000fc0000383ffff */
[----:B------:R-:W-:-:S00]  /*0160*/  NOP ;  /* 0x0000000000007918 */ /* 0x000fc00000000000 */
        /* <DEDUP_REMOVED lines=9> */
.L_x_2:


//--------------------- .text._Z9odd_phasePii     --------------------------
	.section	.text._Z9odd_phasePii,"ax",@progbits
	.align	128
        .global         _Z9odd_phasePii
        .type           _Z9odd_phasePii,@function
        .size           _Z9odd_phasePii,(.L_x_3 - _Z9odd_phasePii)
        .other          _Z9odd_phasePii,@"STO_CUDA_ENTRY STV_DEFAULT"
_Z9odd_phasePii:
.text._Z9odd_phasePii:
        /* <DEDUP_REMOVED lines=9> */
[----:B------:R-:W-:-:S13]  /*0090*/  ISETP.NE.OR P0, PT, R0, 0x1, P0 ;  /* 0x000000010000780c */ /* 0x000fda0000705670 */
[----:B------:R-:W-:Y:S05]  /*00a0*/  @P0 EXIT ;  /* 0x000000000000094d */ /* 0x000fea0003800000 */
[----:B------:R-:W0:Y:S01]  /*00b0*/  LDC.64 R2, c[0x0][0x380] ;  /* 0x0000e000ff027b82 */ /* 0x000e220000000a00 */
[----:B------:R-:W1:Y:S01]  /*00c0*/  LDCU.64 UR4, c[0x0][0x358] ;  /* 0x00006b00ff0477ac */ /* 0x000e620008000a00 */
[----:B0-----:R-:W-:-:S05]  /*00d0*/  IMAD.WIDE.U32 R2, R5, 0x4, R2 ;  /* 0x0000000405027825 */ /* 0x001fca00078e0002 */
[----:B-1----:R-:W2:Y:S04]  /*00e0*/  LDG.E R5, desc[UR4][R2.64] ;  /* 0x0000000402057981 */ /* 0x002ea8000c1e1900 */
[----:B------:R-:W2:Y:S02]  /*00f0*/  LDG.E R0, desc[UR4][R2.64+0x4] ;  /* 0x0000040402007981 */ /* 0x000ea4000c1e1900 */
[----:B--2---:R-:W-:-:S13]  /*0100*/  ISETP.GT.AND P0, PT, R5, R0, PT ;  /* 0x000000000500720c */ /* 0x004fda0003f04270 */
[----:B------:R-:W-:Y:S05]  /*0110*/  @!P0 EXIT ;  /* 0x000000000000894d */ /* 0x000fea0003800000 */
[----:B------:R-:W-:Y:S04]  /*0120*/  STG.E desc[UR4][R2.64], R0 ;  /* 0x0000000002007986 */ /* 0x000fe8000c101904 */
[----:B------:R-:W-:Y:S01]  /*0130*/  STG.E desc[UR4][R2.64+0x4], R5 ;  /* 0x0000040502007986 */ /* 0x000fe2000c101904 */
[----:B------:R-:W-:Y:S05]  /*0140*/  EXIT ;  /* 0x000000000000794d */ /* 0x000fea0003800000 */
.L_x_1:
        /* <DEDUP_REMOVED lines=11> */
.L_x_3:


//--------------------- .nv.shared.reserved.0     --------------------------
	.section	.nv.shared.reserved.0,"aw",@nobits
	.weak		__nv_reservedSMEM_offset_0_alias
	.size		__nv_reservedSMEM_offset_0_alias, 0, 64
	.other		__nv_reservedSMEM_offset_0_alias,@"STO_CUDA_RESERVED_SHARED STV_DEFAULT"
__nv_reservedSMEM_offset_0_alias:
	.zero		0
	.zero		64


//--------------------- .nv.constant0._Z10even_phasePii --------------------------
	.section	.nv.constant0._Z10even_phasePii,"a",@progbits
	.sectionflags	@""
	.align	4
.nv.constant0._Z10even_phasePii:
	.zero		908


//--------------------- .nv.constant0._Z9odd_phasePii --------------------------
	.section	.nv.constant0._Z9odd_phasePii,"a",@progbits
	.sectionflags	@""
	.align	4
.nv.constant0._Z9odd_phasePii:
	.zero		908


//--------------------- SYMBOLS --------------------------

	.type		.nv.reservedSmem.offset0,@object
	.size		.nv.reservedSmem.offset0,0x4
